//
// Generated by NVIDIA NVVM Compiler
//
// Compiler Build ID: CL-36424714
// Cuda compilation tools, release 13.0, V13.0.88
// Based on NVVM 20.0.0
//

.version 9.0
.target sm_100
.address_size 64

	// .globl	_Z7elu_f32PfS_i

.visible .entry _Z7elu_f32PfS_i(
	.param .u64 .ptr .align 1 _Z7elu_f32PfS_i_param_0,
	.param .u64 .ptr .align 1 _Z7elu_f32PfS_i_param_1,
	.param .u32 _Z7elu_f32PfS_i_param_2
)
{
	.reg .pred 	%p<3>;
	.reg .b32 	%r<8>;
	.reg .b32 	%f<16>;
	.reg .b64 	%rd<9>;

	ld.param.u64 	%rd1, [_Z7elu_f32PfS_i_param_0];
	ld.param.u64 	%rd2, [_Z7elu_f32PfS_i_param_1];
	ld.param.u32 	%r2, [_Z7elu_f32PfS_i_param_2];
	mov.u32 	%r3, %ntid.x;
	mov.u32 	%r4, %ctaid.x;
	mov.u32 	%r5, %tid.x;
	mad.lo.s32 	%r1, %r3, %r4, %r5;
	setp.ge.s32 	%p1, %r1, %r2;
	@%p1 bra 	$L__BB0_4;
	cvta.to.global.u64 	%rd3, %rd1;
	mul.wide.s32 	%rd4, %r1, 4;
	add.s64 	%rd5, %rd3, %rd4;
	ld.global.f32 	%f15, [%rd5];
	setp.gt.f32 	%p2, %f15, 0f00000000;
	@%p2 bra 	$L__BB0_3;
	fma.rn.f32 	%f4, %f15, 0f3BBB989D, 0f3F000000;
	cvt.sat.f32.f32 	%f5, %f4;
	mov.f32 	%f6, 0f4B400001;
	mov.f32 	%f7, 0f437C0000;
	fma.rm.f32 	%f8, %f5, %f7, %f6;
	add.f32 	%f9, %f8, 0fCB40007F;
	neg.f32 	%f10, %f9;
	fma.rn.f32 	%f11, %f15, 0f3FB8AA3B, %f10;
	fma.rn.f32 	%f12, %f15, 0f32A57060, %f11;
	mov.b32 	%r6, %f8;
	shl.b32 	%r7, %r6, 23;
	mov.b32 	%f13, %r7;
	ex2.approx.ftz.f32 	%f14, %f12;
	fma.rn.f32 	%f15, %f14, %f13, 0fBF800000;
$L__BB0_3:
	cvta.to.global.u64 	%rd6, %rd2;
	add.s64 	%rd8, %rd6, %rd4;
	st.global.f32 	[%rd8], %f15;
$L__BB0_4:
	ret;

}


// ===== COMPILED SASS (sm_100) =====

	.target	sm_100

	.elftype	@"ET_EXEC"


//--------------------- .note.nv.tkinfo           --------------------------
	.section	.note.nv.tkinfo,"",@"SHT_NOTE"
	.sectionflags	@"SHF_NOTE_NV_TKINFO"
	.tkinfo
        /*0018*/ 	.word	0x00000002
        /*0030*/ 	.string	""
        /*0030*/ 	.string	"ptxas"
        /*0030*/ 	.string	"Cuda compilation tools, release 13.0, V13.0.88"
        /*0030*/ 	.string	"Build cuda_13.0.r13.0/compiler.36424714_0"
        /*0030*/ 	.string	"-arch sm_100 -m 64 "



//--------------------- .note.nv.cuinfo           --------------------------
	.section	.note.nv.cuinfo,"",@"SHT_NOTE"
	.sectionflags	@"SHF_NOTE_NV_CUINFO"
        /*0018*/ 	.short	0x0002
        /*001a*/ 	.short	0x0064
        /*001c*/ 	.short	0x0082
	.zero		2


//--------------------- .nv.info                  --------------------------
	.section	.nv.info,"",@"SHT_CUDA_INFO"
	.align	4


	//----- nvinfo : EIATTR_REGCOUNT
	.align		4
        /*0000*/ 	.byte	0x04, 0x2f
        /*0002*/ 	.short	(.L_1 - .L_0)
	.align		4
.L_0:
        /*0004*/ 	.word	index@(_Z7elu_f32PfS_i)
        /*0008*/ 	.word	0x0000000a


	//----- nvinfo : EIATTR_FRAME_SIZE
	.align		4
.L_1:
        /*000c*/ 	.byte	0x04, 0x11
        /*000e*/ 	.short	(.L_3 - .L_2)
	.align		4
.L_2:
        /*0010*/ 	.word	index@(_Z7elu_f32PfS_i)
        /*0014*/ 	.word	0x00000000


	//----- nvinfo : EIATTR_MIN_STACK_SIZE
	.align		4
.L_3:
        /*0018*/ 	.byte	0x04, 0x12
        /*001a*/ 	.short	(.L_5 - .L_4)
	.align		4
.L_4:
        /*001c*/ 	.word	index@(_Z7elu_f32PfS_i)
        /*0020*/ 	.word	0x00000000
.L_5:


//--------------------- .nv.compat                --------------------------
	.section	.nv.compat,"",@"SHT_CUDA_COMPAT_INFO"
	.align	4
        /*0000*/ 	.byte	0x02, 0x09, 0x00, 0x00, 0x02, 0x02, 0x01, 0x00, 0x02, 0x05, 0x05, 0x00, 0x03, 0x07, 0x01, 0x01
        /*0010*/ 	.byte	0x02, 0x03, 0x00, 0x00, 0x02, 0x06, 0x01, 0x00, 0x04, 0x0b, 0x08, 0x00, 0x09, 0x00, 0x00, 0x00
        /*0020*/ 	.byte	0x00, 0x00, 0x00, 0x00


//--------------------- .nv.info._Z7elu_f32PfS_i  --------------------------
	.section	.nv.info._Z7elu_f32PfS_i,"",@"SHT_CUDA_INFO"
	.sectionflags	@""
	.align	4


	//----- nvinfo : EIATTR_CUDA_API_VERSION
	.align		4
        /*0000*/ 	.byte	0x04, 0x37
        /*0002*/ 	.short	(.L_7 - .L_6)
.L_6:
        /*0004*/ 	.word	0x00000082


	//----- nvinfo : EIATTR_KPARAM_INFO
	.align		4
.L_7:
        /*0008*/ 	.byte	0x04, 0x17
        /*000a*/ 	.short	(.L_9 - .L_8)
.L_8:
        /*000c*/ 	.word	0x00000000
        /*0010*/ 	.short	0x0002
        /*0012*/ 	.short	0x0010
        /*0014*/ 	.byte	0x00, 0xf0, 0x11, 0x00


	//----- nvinfo : EIATTR_KPARAM_INFO
	.align		4
.L_9:
        /*0018*/ 	.byte	0x04, 0x17
        /*001a*/ 	.short	(.L_11 - .L_10)
.L_10:
        /*001c*/ 	.word	0x00000000
        /*0020*/ 	.short	0x0001
        /*0022*/ 	.short	0x0008
        /*0024*/ 	.byte	0x00, 0xf5, 0x21, 0x00


	//----- nvinfo : EIATTR_KPARAM_INFO
	.align		4
.L_11:
        /*0028*/ 	.byte	0x04, 0x17
        /*002a*/ 	.short	(.L_13 - .L_12)
.L_12:
        /*002c*/ 	.word	0x00000000
        /*0030*/ 	.short	0x0000
        /*0032*/ 	.short	0x0000
        /*0034*/ 	.byte	0x00, 0xf5, 0x21, 0x00


	//----- nvinfo : EIATTR_SPARSE_MMA_MASK
	.align		4
.L_13:
        /*0038*/ 	.byte	0x03, 0x50
        /*003a*/ 	.short	0x0000


	//----- nvinfo : EIATTR_MAXREG_COUNT
	.align		4
        /*003c*/ 	.byte	0x03, 0x1b
        /*003e*/ 	.short	0x00ff


	//----- nvinfo : EIATTR_MERCURY_ISA_VERSION
	.align		4
        /*0040*/ 	.byte	0x03, 0x5f
        /*0042*/ 	.short	0x0101


	//----- nvinfo : EIATTR_VRC_CTA_INIT_COUNT
	.align		4
        /*0044*/ 	.byte	0x02, 0x4a
	.zero		1
	.zero		1


	//----- nvinfo : EIATTR_EXIT_INSTR_OFFSETS
	.align		4
        /*0048*/ 	.byte	0x04, 0x1c
        /*004a*/ 	.short	(.L_15 - .L_14)


	//   ....[0]....
.L_14:
        /*004c*/ 	.word	0x00000070


	//   ....[1]....
        /*0050*/ 	.word	0x000001d0


	//----- nvinfo : EIATTR_CRS_STACK_SIZE
	.align		4
.L_15:
        /*0054*/ 	.byte	0x04, 0x1e
        /*0056*/ 	.short	(.L_17 - .L_16)
.L_16:
        /*0058*/ 	.word	0x00000000


	//----- nvinfo : EIATTR_CBANK_PARAM_SIZE
	.align		4
.L_17:
        /*005c*/ 	.byte	0x03, 0x19
        /*005e*/ 	.short	0x0014


	//----- nvinfo : EIATTR_PARAM_CBANK
	.align		4
        /*0060*/ 	.byte	0x04, 0x0a
        /*0062*/ 	.short	(.L_19 - .L_18)
	.align		4
.L_18:
        /*0064*/ 	.word	index@(.nv.constant0._Z7elu_f32PfS_i)
        /*0068*/ 	.short	0x0380
        /*006a*/ 	.short	0x0014


	//----- nvinfo : EIATTR_SW_WAR
	.align		4
.L_19:
        /*006c*/ 	.byte	0x04, 0x36
        /*006e*/ 	.short	(.L_21 - .L_20)
.L_20:
        /*0070*/ 	.word	0x00000008
.L_21:


//--------------------- .nv.callgraph             --------------------------
	.section	.nv.callgraph,"",@"SHT_CUDA_CALLGRAPH"
	.align	4
	.sectionentsize	8
	.align		4
        /*0000*/ 	.word	0x00000000
	.align		4
        /*0004*/ 	.word	0xffffffff
	.align		4
        /*0008*/ 	.word	0x00000000
	.align		4
        /*000c*/ 	.word	0xfffffffe
	.align		4
        /*0010*/ 	.word	0x00000000
	.align		4
        /*0014*/ 	.word	0xfffffffd
	.align		4
        /*0018*/ 	.word	0x00000000
	.align		4
        /*001c*/ 	.word	0xfffffffc


//--------------------- .text._Z7elu_f32PfS_i     --------------------------
	.section	.text._Z7elu_f32PfS_i,"ax",@progbits
	.align	128
        .global         _Z7elu_f32PfS_i
        .type           _Z7elu_f32PfS_i,@function
        .size           _Z7elu_f32PfS_i,(.L_x_3 - _Z7elu_f32PfS_i)
        .other          _Z7elu_f32PfS_i,@"STO_CUDA_ENTRY STV_DEFAULT"
_Z7elu_f32PfS_i:
.text._Z7elu_f32PfS_i:
[----:B------:R-:W-:Y:S01]  /*0000*/  LDC R1, c[0x0][0x37c] ;  /* 0x0000df00ff017b82 */ /* 0x000fe20000000800 */
[----:B------:R-:W0:Y:S01]  /*0010*/  S2R R7, SR_CTAID.X ;  /* 0x0000000000077919 */ /* 0x000e220000002500 */
[----:B------:R-:W0:Y:S01]  /*0020*/  LDCU UR4, c[0x0][0x360] ;  /* 0x00006c00ff0477ac */ /* 0x000e220008000800 */
[----:B------:R-:W0:Y:S01]  /*0030*/  S2R R0, SR_TID.X ;  /* 0x0000000000007919 */ /* 0x000e220000002100 */
[----:B------:R-:W1:Y:S01]  /*0040*/  LDCU UR5, c[0x0][0x390] ;  /* 0x00007200ff0577ac */ /* 0x000e620008000800 */
[----:B0-----:R-:W-:-:S05]  /*0050*/  IMAD R7, R7, UR4, R0 ;  /* 0x0000000407077c24 */ /* 0x001fca000f8e0200 */
[----:B-1----:R-:W-:-:S13]  /*0060*/  ISETP.GE.AND P0, PT, R7, UR5, PT ;  /* 0x0000000507007c0c */ /* 0x002fda000bf06270 */
[----:B------:R-:W-:Y:S05]  /*0070*/  @P0 EXIT ;  /* 0x000000000000094d */ /* 0x000fea0003800000 */
[----:B------:R-:W0:Y:S01]  /*0080*/  LDC.64 R2, c[0x0][0x380] ;  /* 0x0000e000ff027b82 */ /* 0x000e220000000a00 */
[----:B------:R-:W1:Y:S07]  /*0090*/  LDCU.64 UR4, c[0x0][0x358] ;  /* 0x00006b00ff0477ac */ /* 0x000e6e0008000a00 */
[----:B------:R-:W2:Y:S01]  /*00a0*/  LDC.64 R4, c[0x0][0x388] ;  /* 0x0000e200ff047b82 */ /* 0x000ea20000000a00 */
[----:B0-----:R-:W-:-:S06]  /*00b0*/  IMAD.WIDE R2, R7, 0x4, R2 ;  /* 0x0000000407027825 */ /* 0x001fcc00078e0202 */
[----:B-1----:R-:W3:Y:S01]  /*00c0*/  LDG.E R3, desc[UR4][R2.64] ;  /* 0x0000000402037981 */ /* 0x002ee2000c1e1900 */
[----:B------:R-:W-:Y:S01]  /*00d0*/  BSSY.RECONVERGENT B0, `(.L_x_0) ;  /* 0x000000e000007945 */ /* 0x000fe20003800200 */
[----:B--2---:R-:W-:Y:S01]  /*00e0*/  IMAD.WIDE R4, R7, 0x4, R4 ;  /* 0x0000000407047825 */ /* 0x004fe200078e0204 */
[----:B---3--:R-:W-:-:S13]  /*00f0*/  FSETP.GT.AND P0, PT, R3, RZ, PT ;  /* 0x000000ff0300720b */ /* 0x008fda0003f04000 */
[----:B------:R-:W-:Y:S05]  /*0100*/  @P0 BRA `(.L_x_1) ;  /* 0x0000000000280947 */ /* 0x000fea0003800000 */
[----:B------:R-:W-:Y:S01]  /*0110*/  HFMA2 R0, -RZ, RZ, 0.96630859375, -0.0022525787353515625 ;  /* 0x3bbb989dff007431 */ /* 0x000fe200000001ff */
[----:B------:R-:W-:-:S04]  /*0120*/  MOV R7, 0x437c0000 ;  /* 0x437c000000077802 */ /* 0x000fc80000000f00 */
[----:B------:R-:W-:-:S04]  /*0130*/  FFMA.SAT R0, R3, R0, 0.5 ;  /* 0x3f00000003007423 */ /* 0x000fc80000002000 */
[----:B------:R-:W-:-:S04]  /*0140*/  FFMA.RM R0, R0, R7, 12582913 ;  /* 0x4b40000100007423 */ /* 0x000fc80000004007 */
[C---:B------:R-:W-:Y:S01]  /*0150*/  FADD R2, R0.reuse, -12583039 ;  /* 0xcb40007f00027421 */ /* 0x040fe20000000000 */
[----:B------:R-:W-:-:S03]  /*0160*/  SHF.L.U32 R0, R0, 0x17, RZ ;  /* 0x0000001700007819 */ /* 0x000fc600000006ff */
[----:B------:R-:W-:-:S04]  /*0170*/  FFMA R2, R3, 1.4426950216293334961, -R2 ;  /* 0x3fb8aa3b03027823 */ /* 0x000fc80000000802 */
[----:B------:R-:W-:-:S04]  /*0180*/  FFMA R2, R3, 1.925963033500011079e-08, R2 ;  /* 0x32a5706003027823 */ /* 0x000fc80000000002 */
[----:B------:R-:W0:Y:S02]  /*0190*/  MUFU.EX2 R3, R2 ;  /* 0x0000000200037308 */ /* 0x000e240000000800 */
[----:B0-----:R-:W-:-:S07]  /*01a0*/  FFMA R3, R0, R3, -1 ;  /* 0xbf80000000037423 */ /* 0x001fce0000000003 */
.L_x_1:
[----:B------:R-:W-:Y:S05]  /*01b0*/  BSYNC.RECONVERGENT B0 ;  /* 0x0000000000007941 */ /* 0x000fea0003800200 */
.L_x_0:
[----:B------:R-:W-:Y:S01]  /*01c0*/  STG.E desc[UR4][R4.64], R3 ;  /* 0x0000000304007986 */ /* 0x000fe2000c101904 */
[----:B------:R-:W-:Y:S05]  /*01d0*/  EXIT ;  /* 0x000000000000794d */ /* 0x000fea0003800000 */
.L_x_2:
[----:B------:R-:W-:-:S00]  /*01e0*/  BRA `(.L_x_2) ;  /* 0xfffffffc00fc7947 */ /* 0x000fc0000383ffff */
[----:B------:R-:W-:-:S00]  /*01f0*/  NOP ;  /* 0x0000000000007918 */ /* 0x000fc00000000000 */
        /* <DEDUP_REMOVED lines=8> */
.L_x_3:


//--------------------- .nv.shared.reserved.0     --------------------------
	.section	.nv.shared.reserved.0,"aw",@nobits
	.weak		__nv_reservedSMEM_offset_0_alias
	.size		__nv_reservedSMEM_offset_0_alias, 0, 64
	.other		__nv_reservedSMEM_offset_0_alias,@"STO_CUDA_RESERVED_SHARED STV_DEFAULT"
__nv_reservedSMEM_offset_0_alias:
	.zero		0
	.zero		64


//--------------------- .nv.constant0._Z7elu_f32PfS_i --------------------------
	.section	.nv.constant0._Z7elu_f32PfS_i,"a",@progbits
	.sectionflags	@""
	.align	4
.nv.constant0._Z7elu_f32PfS_i:
	.zero		916


//--------------------- SYMBOLS --------------------------

	.type		.nv.reservedSmem.offset0,@object
	.size		.nv.reservedSmem.offset0,0x4
